//
// Generated by NVIDIA NVVM Compiler
//
// Compiler Build ID: CL-36424714
// Cuda compilation tools, release 13.0, V13.0.88
// Based on NVVM 20.0.0
//

.version 9.0
.target sm_100
.address_size 64

	// .globl	_Z9fieldCopyPdS_iiii

.visible .entry _Z9fieldCopyPdS_iiii(
	.param .u64 .ptr .align 1 _Z9fieldCopyPdS_iiii_param_0,
	.param .u64 .ptr .align 1 _Z9fieldCopyPdS_iiii_param_1,
	.param .u32 _Z9fieldCopyPdS_iiii_param_2,
	.param .u32 _Z9fieldCopyPdS_iiii_param_3,
	.param .u32 _Z9fieldCopyPdS_iiii_param_4,
	.param .u32 _Z9fieldCopyPdS_iiii_param_5
)
{
	.reg .pred 	%p<4>;
	.reg .b32 	%r<13>;
	.reg .b64 	%rd<8>;
	.reg .b64 	%fd<2>;

	ld.param.u64 	%rd1, [_Z9fieldCopyPdS_iiii_param_0];
	ld.param.u64 	%rd2, [_Z9fieldCopyPdS_iiii_param_1];
	ld.param.u32 	%r2, [_Z9fieldCopyPdS_iiii_param_2];
	ld.param.u32 	%r3, [_Z9fieldCopyPdS_iiii_param_3];
	ld.param.u32 	%r4, [_Z9fieldCopyPdS_iiii_param_4];
	ld.param.u32 	%r5, [_Z9fieldCopyPdS_iiii_param_5];
	mov.u32 	%r6, %tid.x;
	mov.u32 	%r7, %ctaid.x;
	mov.u32 	%r8, %ntid.x;
	shl.b32 	%r9, %r4, 1;
	add.s32 	%r10, %r9, %r8;
	add.s32 	%r11, %r5, %r7;
	add.s32 	%r12, %r4, %r6;
	mad.lo.s32 	%r1, %r10, %r11, %r12;
	setp.ge.s32 	%p1, %r6, %r2;
	setp.ge.s32 	%p2, %r7, %r3;
	or.pred  	%p3, %p1, %p2;
	@%p3 bra 	$L__BB0_2;
	cvta.to.global.u64 	%rd3, %rd2;
	cvta.to.global.u64 	%rd4, %rd1;
	mul.wide.s32 	%rd5, %r1, 8;
	add.s64 	%rd6, %rd3, %rd5;
	ld.global.f64 	%fd1, [%rd6];
	add.s64 	%rd7, %rd4, %rd5;
	st.global.f64 	[%rd7], %fd1;
$L__BB0_2:
	ret;

}
	// .globl	_Z20setFieldConstGPUCorePddiiii
.visible .entry _Z20setFieldConstGPUCorePddiiii(
	.param .u64 .ptr .align 1 _Z20setFieldConstGPUCorePddiiii_param_0,
	.param .f64 _Z20setFieldConstGPUCorePddiiii_param_1,
	.param .u32 _Z20setFieldConstGPUCorePddiiii_param_2,
	.param .u32 _Z20setFieldConstGPUCorePddiiii_param_3,
	.param .u32 _Z20setFieldConstGPUCorePddiiii_param_4,
	.param .u32 _Z20setFieldConstGPUCorePddiiii_param_5
)
{
	.reg .pred 	%p<4>;
	.reg .b32 	%r<12>;
	.reg .b64 	%rd<5>;
	.reg .b64 	%fd<2>;

	ld.param.u64 	%rd1, [_Z20setFieldConstGPUCorePddiiii_param_0];
	ld.param.f64 	%fd1, [_Z20setFieldConstGPUCorePddiiii_param_1];
	ld.param.u32 	%r2, [_Z20setFieldConstGPUCorePddiiii_param_2];
	ld.param.u32 	%r3, [_Z20setFieldConstGPUCorePddiiii_param_3];
	ld.param.u32 	%r4, [_Z20setFieldConstGPUCorePddiiii_param_4];
	ld.param.u32 	%r5, [_Z20setFieldConstGPUCorePddiiii_param_5];
	mov.u32 	%r6, %tid.x;
	mov.u32 	%r7, %ctaid.x;
	shl.b32 	%r8, %r4, 1;
	add.s32 	%r9, %r8, %r2;
	add.s32 	%r10, %r5, %r7;
	add.s32 	%r11, %r4, %r6;
	mad.lo.s32 	%r1, %r9, %r10, %r11;
	setp.ge.s32 	%p1, %r6, %r2;
	setp.ge.s32 	%p2, %r7, %r3;
	or.pred  	%p3, %p1, %p2;
	@%p3 bra 	$L__BB1_2;
	cvta.to.global.u64 	%rd2, %rd1;
	mul.wide.s32 	%rd3, %r1, 8;
	add.s64 	%rd4, %rd2, %rd3;
	st.global.f64 	[%rd4], %fd1;
$L__BB1_2:
	ret;

}


// ===== COMPILED SASS (sm_100) =====

	.target	sm_100

	.elftype	@"ET_EXEC"


//--------------------- .note.nv.tkinfo           --------------------------
	.section	.note.nv.tkinfo,"",@"SHT_NOTE"
	.sectionflags	@"SHF_NOTE_NV_TKINFO"
	.tkinfo
        /*0018*/ 	.word	0x00000002
        /*0030*/ 	.string	""
        /*0030*/ 	.string	"ptxas"
        /*0030*/ 	.string	"Cuda compilation tools, release 13.0, V13.0.88"
        /*0030*/ 	.string	"Build cuda_13.0.r13.0/compiler.36424714_0"
        /*0030*/ 	.string	"-arch sm_100 -m 64 "



//--------------------- .note.nv.cuinfo           --------------------------
	.section	.note.nv.cuinfo,"",@"SHT_NOTE"
	.sectionflags	@"SHF_NOTE_NV_CUINFO"
        /*0018*/ 	.short	0x0002
        /*001a*/ 	.short	0x0064
        /*001c*/ 	.short	0x0082
	.zero		2


//--------------------- .nv.info                  --------------------------
	.section	.nv.info,"",@"SHT_CUDA_INFO"
	.align	4


	//----- nvinfo : EIATTR_REGCOUNT
	.align		4
        /*0000*/ 	.byte	0x04, 0x2f
        /*0002*/ 	.short	(.L_1 - .L_0)
	.align		4
.L_0:
        /*0004*/ 	.word	index@(_Z9fieldCopyPdS_iiii)
        /*0008*/ 	.word	0x0000000a


	//----- nvinfo : EIATTR_FRAME_SIZE
	.align		4
.L_1:
        /*000c*/ 	.byte	0x04, 0x11
        /*000e*/ 	.short	(.L_3 - .L_2)
	.align		4
.L_2:
        /*0010*/ 	.word	index@(_Z9fieldCopyPdS_iiii)
        /*0014*/ 	.word	0x00000000


	//----- nvinfo : EIATTR_REGCOUNT
	.align		4
.L_3:
        /*0018*/ 	.byte	0x04, 0x2f
        /*001a*/ 	.short	(.L_5 - .L_4)
	.align		4
.L_4:
        /*001c*/ 	.word	index@(_Z20setFieldConstGPUCorePddiiii)
        /*0020*/ 	.word	0x0000000e


	//----- nvinfo : EIATTR_FRAME_SIZE
	.align		4
.L_5:
        /*0024*/ 	.byte	0x04, 0x11
        /*0026*/ 	.short	(.L_7 - .L_6)
	.align		4
.L_6:
        /*0028*/ 	.word	index@(_Z20setFieldConstGPUCorePddiiii)
        /*002c*/ 	.word	0x00000000


	//----- nvinfo : EIATTR_MIN_STACK_SIZE
	.align		4
.L_7:
        /*0030*/ 	.byte	0x04, 0x12
        /*0032*/ 	.short	(.L_9 - .L_8)
	.align		4
.L_8:
        /*0034*/ 	.word	index@(_Z20setFieldConstGPUCorePddiiii)
        /*0038*/ 	.word	0x00000000


	//----- nvinfo : EIATTR_MIN_STACK_SIZE
	.align		4
.L_9:
        /*003c*/ 	.byte	0x04, 0x12
        /*003e*/ 	.short	(.L_11 - .L_10)
	.align		4
.L_10:
        /*0040*/ 	.word	index@(_Z9fieldCopyPdS_iiii)
        /*0044*/ 	.word	0x00000000
.L_11:


//--------------------- .nv.compat                --------------------------
	.section	.nv.compat,"",@"SHT_CUDA_COMPAT_INFO"
	.align	4
        /*0000*/ 	.byte	0x02, 0x09, 0x00, 0x00, 0x02, 0x02, 0x01, 0x00, 0x02, 0x05, 0x05, 0x00, 0x03, 0x07, 0x01, 0x01
        /*0010*/ 	.byte	0x02, 0x03, 0x00, 0x00, 0x02, 0x06, 0x01, 0x00, 0x04, 0x0b, 0x08, 0x00, 0x09, 0x00, 0x00, 0x00
        /*0020*/ 	.byte	0x00, 0x00, 0x00, 0x00


//--------------------- .nv.info._Z20setFieldConstGPUCorePddiiii --------------------------
	.section	.nv.info._Z20setFieldConstGPUCorePddiiii,"",@"SHT_CUDA_INFO"
	.sectionflags	@""
	.align	4


	//----- nvinfo : EIATTR_CUDA_API_VERSION
	.align		4
        /*0000*/ 	.byte	0x04, 0x37
        /*0002*/ 	.short	(.L_13 - .L_12)
.L_12:
        /*0004*/ 	.word	0x00000082


	//----- nvinfo : EIATTR_KPARAM_INFO
	.align		4
.L_13:
        /*0008*/ 	.byte	0x04, 0x17
        /*000a*/ 	.short	(.L_15 - .L_14)
.L_14:
        /*000c*/ 	.word	0x00000000
        /*0010*/ 	.short	0x0005
        /*0012*/ 	.short	0x001c
        /*0014*/ 	.byte	0x00, 0xf0, 0x11, 0x00


	//----- nvinfo : EIATTR_KPARAM_INFO
	.align		4
.L_15:
        /*0018*/ 	.byte	0x04, 0x17
        /*001a*/ 	.short	(.L_17 - .L_16)
.L_16:
        /*001c*/ 	.word	0x00000000
        /*0020*/ 	.short	0x0004
        /*0022*/ 	.short	0x0018
        /*0024*/ 	.byte	0x00, 0xf0, 0x11, 0x00


	//----- nvinfo : EIATTR_KPARAM_INFO
	.align		4
.L_17:
        /*0028*/ 	.byte	0x04, 0x17
        /*002a*/ 	.short	(.L_19 - .L_18)
.L_18:
        /*002c*/ 	.word	0x00000000
        /*0030*/ 	.short	0x0003
        /*0032*/ 	.short	0x0014
        /*0034*/ 	.byte	0x00, 0xf0, 0x11, 0x00


	//----- nvinfo : EIATTR_KPARAM_INFO
	.align		4
.L_19:
        /*0038*/ 	.byte	0x04, 0x17
        /*003a*/ 	.short	(.L_21 - .L_20)
.L_20:
        /*003c*/ 	.word	0x00000000
        /*0040*/ 	.short	0x0002
        /*0042*/ 	.short	0x0010
        /*0044*/ 	.byte	0x00, 0xf0, 0x11, 0x00


	//----- nvinfo : EIATTR_KPARAM_INFO
	.align		4
.L_21:
        /*0048*/ 	.byte	0x04, 0x17
        /*004a*/ 	.short	(.L_23 - .L_22)
.L_22:
        /*004c*/ 	.word	0x00000000
        /*0050*/ 	.short	0x0001
        /*0052*/ 	.short	0x0008
        /*0054*/ 	.byte	0x00, 0xf0, 0x21, 0x00


	//----- nvinfo : EIATTR_KPARAM_INFO
	.align		4
.L_23:
        /*0058*/ 	.byte	0x04, 0x17
        /*005a*/ 	.short	(.L_25 - .L_24)
.L_24:
        /*005c*/ 	.word	0x00000000
        /*0060*/ 	.short	0x0000
        /*0062*/ 	.short	0x0000
        /*0064*/ 	.byte	0x00, 0xf5, 0x21, 0x00


	//----- nvinfo : EIATTR_SPARSE_MMA_MASK
	.align		4
.L_25:
        /*0068*/ 	.byte	0x03, 0x50
        /*006a*/ 	.short	0x0000


	//----- nvinfo : EIATTR_MAXREG_COUNT
	.align		4
        /*006c*/ 	.byte	0x03, 0x1b
        /*006e*/ 	.short	0x00ff


	//----- nvinfo : EIATTR_MERCURY_ISA_VERSION
	.align		4
        /*0070*/ 	.byte	0x03, 0x5f
        /*0072*/ 	.short	0x0101


	//----- nvinfo : EIATTR_VRC_CTA_INIT_COUNT
	.align		4
        /*0074*/ 	.byte	0x02, 0x4a
	.zero		1
	.zero		1


	//----- nvinfo : EIATTR_EXIT_INSTR_OFFSETS
	.align		4
        /*0078*/ 	.byte	0x04, 0x1c
        /*007a*/ 	.short	(.L_27 - .L_26)


	//   ....[0]....
.L_26:
        /*007c*/ 	.word	0x00000080


	//   ....[1]....
        /*0080*/ 	.word	0x00000110


	//----- nvinfo : EIATTR_CBANK_PARAM_SIZE
	.align		4
.L_27:
        /*0084*/ 	.byte	0x03, 0x19
        /*0086*/ 	.short	0x0020


	//----- nvinfo : EIATTR_PARAM_CBANK
	.align		4
        /*0088*/ 	.byte	0x04, 0x0a
        /*008a*/ 	.short	(.L_29 - .L_28)
	.align		4
.L_28:
        /*008c*/ 	.word	index@(.nv.constant0._Z20setFieldConstGPUCorePddiiii)
        /*0090*/ 	.short	0x0380
        /*0092*/ 	.short	0x0020


	//----- nvinfo : EIATTR_SW_WAR
	.align		4
.L_29:
        /*0094*/ 	.byte	0x04, 0x36
        /*0096*/ 	.short	(.L_31 - .L_30)
.L_30:
        /*0098*/ 	.word	0x00000008
.L_31:


//--------------------- .nv.info._Z9fieldCopyPdS_iiii --------------------------
	.section	.nv.info._Z9fieldCopyPdS_iiii,"",@"SHT_CUDA_INFO"
	.sectionflags	@""
	.align	4


	//----- nvinfo : EIATTR_CUDA_API_VERSION
	.align		4
        /*0000*/ 	.byte	0x04, 0x37
        /*0002*/ 	.short	(.L_33 - .L_32)
.L_32:
        /*0004*/ 	.word	0x00000082


	//----- nvinfo : EIATTR_KPARAM_INFO
	.align		4
.L_33:
        /*0008*/ 	.byte	0x04, 0x17
        /*000a*/ 	.short	(.L_35 - .L_34)
.L_34:
        /*000c*/ 	.word	0x00000000
        /*0010*/ 	.short	0x0005
        /*0012*/ 	.short	0x001c
        /*0014*/ 	.byte	0x00, 0xf0, 0x11, 0x00


	//----- nvinfo : EIATTR_KPARAM_INFO
	.align		4
.L_35:
        /*0018*/ 	.byte	0x04, 0x17
        /*001a*/ 	.short	(.L_37 - .L_36)
.L_36:
        /*001c*/ 	.word	0x00000000
        /*0020*/ 	.short	0x0004
        /*0022*/ 	.short	0x0018
        /*0024*/ 	.byte	0x00, 0xf0, 0x11, 0x00


	//----- nvinfo : EIATTR_KPARAM_INFO
	.align		4
.L_37:
        /*0028*/ 	.byte	0x04, 0x17
        /*002a*/ 	.short	(.L_39 - .L_38)
.L_38:
        /*002c*/ 	.word	0x00000000
        /*0030*/ 	.short	0x0003
        /*0032*/ 	.short	0x0014
        /*0034*/ 	.byte	0x00, 0xf0, 0x11, 0x00


	//----- nvinfo : EIATTR_KPARAM_INFO
	.align		4
.L_39:
        /*0038*/ 	.byte	0x04, 0x17
        /*003a*/ 	.short	(.L_41 - .L_40)
.L_40:
        /*003c*/ 	.word	0x00000000
        /*0040*/ 	.short	0x0002
        /*0042*/ 	.short	0x0010
        /*0044*/ 	.byte	0x00, 0xf0, 0x11, 0x00


	//----- nvinfo : EIATTR_KPARAM_INFO
	.align		4
.L_41:
        /*0048*/ 	.byte	0x04, 0x17
        /*004a*/ 	.short	(.L_43 - .L_42)
.L_42:
        /*004c*/ 	.word	0x00000000
        /*0050*/ 	.short	0x0001
        /*0052*/ 	.short	0x0008
        /*0054*/ 	.byte	0x00, 0xf5, 0x21, 0x00


	//----- nvinfo : EIATTR_KPARAM_INFO
	.align		4
.L_43:
        /*0058*/ 	.byte	0x04, 0x17
        /*005a*/ 	.short	(.L_45 - .L_44)
.L_44:
        /*005c*/ 	.word	0x00000000
        /*0060*/ 	.short	0x0000
        /*0062*/ 	.short	0x0000
        /*0064*/ 	.byte	0x00, 0xf5, 0x21, 0x00


	//----- nvinfo : EIATTR_SPARSE_MMA_MASK
	.align		4
.L_45:
        /*0068*/ 	.byte	0x03, 0x50
        /*006a*/ 	.short	0x0000


	//----- nvinfo : EIATTR_MAXREG_COUNT
	.align		4
        /*006c*/ 	.byte	0x03, 0x1b
        /*006e*/ 	.short	0x00ff


	//----- nvinfo : EIATTR_MERCURY_ISA_VERSION
	.align		4
        /*0070*/ 	.byte	0x03, 0x5f
        /*0072*/ 	.short	0x0101


	//----- nvinfo : EIATTR_VRC_CTA_INIT_COUNT
	.align		4
        /*0074*/ 	.byte	0x02, 0x4a
	.zero		1
	.zero		1


	//----- nvinfo : EIATTR_EXIT_INSTR_OFFSETS
	.align		4
        /*0078*/ 	.byte	0x04, 0x1c
        /*007a*/ 	.short	(.L_47 - .L_46)


	//   ....[0]....
.L_46:
        /*007c*/ 	.word	0x000000a0


	//   ....[1]....
        /*0080*/ 	.word	0x00000140


	//----- nvinfo : EIATTR_CBANK_PARAM_SIZE
	.align		4
.L_47:
        /*0084*/ 	.byte	0x03, 0x19
        /*0086*/ 	.short	0x0020


	//----- nvinfo : EIATTR_PARAM_CBANK
	.align		4
        /*0088*/ 	.byte	0x04, 0x0a
        /*008a*/ 	.short	(.L_49 - .L_48)
	.align		4
.L_48:
        /*008c*/ 	.word	index@(.nv.constant0._Z9fieldCopyPdS_iiii)
        /*0090*/ 	.short	0x0380
        /*0092*/ 	.short	0x0020


	//----- nvinfo : EIATTR_SW_WAR
	.align		4
.L_49:
        /*0094*/ 	.byte	0x04, 0x36
        /*0096*/ 	.short	(.L_51 - .L_50)
.L_50:
        /*0098*/ 	.word	0x00000008
.L_51:


//--------------------- .nv.callgraph             --------------------------
	.section	.nv.callgraph,"",@"SHT_CUDA_CALLGRAPH"
	.align	4
	.sectionentsize	8
	.align		4
        /*0000*/ 	.word	0x00000000
	.align		4
        /*0004*/ 	.word	0xffffffff
	.align		4
        /*0008*/ 	.word	0x00000000
	.align		4
        /*000c*/ 	.word	0xfffffffe
	.align		4
        /*0010*/ 	.word	0x00000000
	.align		4
        /*0014*/ 	.word	0xfffffffd
	.align		4
        /*0018*/ 	.word	0x00000000
	.align		4
        /*001c*/ 	.word	0xfffffffc


//--------------------- .text._Z20setFieldConstGPUCorePddiiii --------------------------
	.section	.text._Z20setFieldConstGPUCorePddiiii,"ax",@progbits
	.align	128
        .global         _Z20setFieldConstGPUCorePddiiii
        .type           _Z20setFieldConstGPUCorePddiiii,@function
        .size           _Z20setFieldConstGPUCorePddiiii,(.L_x_2 - _Z20setFieldConstGPUCorePddiiii)
        .other          _Z20setFieldConstGPUCorePddiiii,@"STO_CUDA_ENTRY STV_DEFAULT"
_Z20setFieldConstGPUCorePddiiii:
.text._Z20setFieldConstGPUCorePddiiii:
[----:B------:R-:W-:Y:S01]  /*0000*/  LDC R1, c[0x0][0x37c] ;  /* 0x0000df00ff017b82 */ /* 0x000fe20000000800 */
[----:B------:R-:W0:Y:S07]  /*0010*/  S2R R9, SR_TID.X ;  /* 0x0000000000097919 */ /* 0x000e2e0000002100 */
[----:B------:R-:W1:Y:S08]  /*0020*/  S2UR UR4, SR_CTAID.X ;  /* 0x00000000000479c3 */ /* 0x000e700000002500 */
[----:B------:R-:W1:Y:S08]  /*0030*/  LDC.64 R10, c[0x0][0x390] ;  /* 0x0000e400ff0a7b82 */ /* 0x000e700000000a00 */
[----:B------:R-:W2:Y:S01]  /*0040*/  LDC.64 R6, c[0x0][0x398] ;  /* 0x0000e600ff067b82 */ /* 0x000ea20000000a00 */
[----:B-1----:R-:W-:-:S04]  /*0050*/  ISETP.LE.AND P0, PT, R11, UR4, PT ;  /* 0x000000040b007c0c */ /* 0x002fc8000bf03270 */
[----:B0-----:R-:W-:Y:S02]  /*0060*/  ISETP.GE.OR P0, PT, R9, R10, P0 ;  /* 0x0000000a0900720c */ /* 0x001fe40000706670 */
[----:B--2---:R-:W-:-:S11]  /*0070*/  IADD3 R7, PT, PT, R7, UR4, RZ ;  /* 0x0000000407077c10 */ /* 0x004fd6000fffe0ff */
[----:B------:R-:W-:Y:S05]  /*0080*/  @P0 EXIT ;  /* 0x000000000000094d */ /* 0x000fea0003800000 */
[----:B------:R-:W0:Y:S01]  /*0090*/  LDC.64 R2, c[0x0][0x380] ;  /* 0x0000e000ff027b82 */ /* 0x000e220000000a00 */
[----:B------:R-:W1:Y:S01]  /*00a0*/  LDCU.64 UR4, c[0x0][0x358] ;  /* 0x00006b00ff0477ac */ /* 0x000e620008000a00 */
[----:B------:R-:W-:Y:S02]  /*00b0*/  LEA R0, R6, R10, 0x1 ;  /* 0x0000000a06007211 */ /* 0x000fe400078e08ff */
[----:B------:R-:W-:-:S04]  /*00c0*/  IADD3 R6, PT, PT, R9, R6, RZ ;  /* 0x0000000609067210 */ /* 0x000fc80007ffe0ff */
[----:B------:R-:W1:Y:S01]  /*00d0*/  LDC.64 R4, c[0x0][0x388] ;  /* 0x0000e200ff047b82 */ /* 0x000e620000000a00 */
[----:B------:R-:W-:-:S04]  /*00e0*/  IMAD R7, R0, R7, R6 ;  /* 0x0000000700077224 */ /* 0x000fc800078e0206 */
[----:B0-----:R-:W-:-:S05]  /*00f0*/  IMAD.WIDE R2, R7, 0x8, R2 ;  /* 0x0000000807027825 */ /* 0x001fca00078e0202 */
[----:B-1----:R-:W-:Y:S01]  /*0100*/  STG.E.64 desc[UR4][R2.64], R4 ;  /* 0x0000000402007986 */ /* 0x002fe2000c101b04 */
[----:B------:R-:W-:Y:S05]  /*0110*/  EXIT ;  /* 0x000000000000794d */ /* 0x000fea0003800000 */
.L_x_0:
[----:B------:R-:W-:-:S00]  /*0120*/  BRA `(.L_x_0) ;  /* 0xfffffffc00fc7947 */ /* 0x000fc0000383ffff */
[----:B------:R-:W-:-:S00]  /*0130*/  NOP ;  /* 0x0000000000007918 */ /* 0x000fc00000000000 */
        /* <DEDUP_REMOVED lines=12> */
.L_x_2:


//--------------------- .text._Z9fieldCopyPdS_iiii --------------------------
	.section	.text._Z9fieldCopyPdS_iiii,"ax",@progbits
	.align	128
        .global         _Z9fieldCopyPdS_iiii
        .type           _Z9fieldCopyPdS_iiii,@function
        .size           _Z9fieldCopyPdS_iiii,(.L_x_3 - _Z9fieldCopyPdS_iiii)
        .other          _Z9fieldCopyPdS_iiii,@"STO_CUDA_ENTRY STV_DEFAULT"
_Z9fieldCopyPdS_iiii:
.text._Z9fieldCopyPdS_iiii:
[----:B------:R-:W-:Y:S01]  /*0000*/  LDC R1, c[0x0][0x37c] ;  /* 0x0000df00ff017b82 */ /* 0x000fe20000000800 */
[----:B------:R-:W0:Y:S07]  /*0010*/  S2R R7, SR_TID.X ;  /* 0x0000000000077919 */ /* 0x000e2e0000002100 */
[----:B------:R-:W1:Y:S01]  /*0020*/  S2UR UR4, SR_CTAID.X ;  /* 0x00000000000479c3 */ /* 0x000e620000002500 */
[----:B------:R-:W2:Y:S07]  /*0030*/  LDCU UR5, c[0x0][0x360] ;  /* 0x00006c00ff0577ac */ /* 0x000eae0008000800 */
[----:B------:R-:W1:Y:S08]  /*0040*/  LDC.64 R2, c[0x0][0x390] ;  /* 0x0000e400ff027b82 */ /* 0x000e700000000a00 */
[----:B------:R-:W3:Y:S01]  /*0050*/  LDC.64 R4, c[0x0][0x398] ;  /* 0x0000e600ff047b82 */ /* 0x000ee20000000a00 */
[----:B-1----:R-:W-:-:S04]  /*0060*/  ISETP.LE.AND P0, PT, R3, UR4, PT ;  /* 0x0000000403007c0c */ /* 0x002fc8000bf03270 */
[----:B0-----:R-:W-:Y:S02]  /*0070*/  ISETP.GE.OR P0, PT, R7, R2, P0 ;  /* 0x000000020700720c */ /* 0x001fe40000706670 */
[----:B---3--:R-:W-:Y:S02]  /*0080*/  IADD3 R5, PT, PT, R5, UR4, RZ ;  /* 0x0000000405057c10 */ /* 0x008fe4000fffe0ff */
[----:B--2---:R-:W-:-:S09]  /*0090*/  LEA R0, R4, UR5, 0x1 ;  /* 0x0000000504007c11 */ /* 0x004fd2000f8e08ff */
[----:B------:R-:W-:Y:S05]  /*00a0*/  @P0 EXIT ;  /* 0x000000000000094d */ /* 0x000fea0003800000 */
[----:B------:R-:W0:Y:S01]  /*00b0*/  LDC.64 R2, c[0x0][0x388] ;  /* 0x0000e200ff027b82 */ /* 0x000e220000000a00 */
[----:B------:R-:W1:Y:S01]  /*00c0*/  LDCU.64 UR4, c[0x0][0x358] ;  /* 0x00006b00ff0477ac */ /* 0x000e620008000a00 */
[----:B------:R-:W-:-:S05]  /*00d0*/  IADD3 R4, PT, PT, R7, R4, RZ ;  /* 0x0000000407047210 */ /* 0x000fca0007ffe0ff */
[----:B------:R-:W-:Y:S02]  /*00e0*/  IMAD R7, R0, R5, R4 ;  /* 0x0000000500077224 */ /* 0x000fe400078e0204 */
[----:B------:R-:W2:Y:S02]  /*00f0*/  LDC.64 R4, c[0x0][0x380] ;  /* 0x0000e000ff047b82 */ /* 0x000ea40000000a00 */
[----:B0-----:R-:W-:-:S06]  /*0100*/  IMAD.WIDE R2, R7, 0x8, R2 ;  /* 0x0000000807027825 */ /* 0x001fcc00078e0202 */
[----:B-1----:R-:W3:Y:S01]  /*0110*/  LDG.E.64 R2, desc[UR4][R2.64] ;  /* 0x0000000402027981 */ /* 0x002ee2000c1e1b00 */
[----:B--2---:R-:W-:-:S05]  /*0120*/  IMAD.WIDE R4, R7, 0x8, R4 ;  /* 0x0000000807047825 */ /* 0x004fca00078e0204 */
[----:B---3--:R-:W-:Y:S01]  /*0130*/  STG.E.64 desc[UR4][R4.64], R2 ;  /* 0x0000000204007986 */ /* 0x008fe2000c101b04 */
[----:B------:R-:W-:Y:S05]  /*0140*/  EXIT ;  /* 0x000000000000794d */ /* 0x000fea0003800000 */
.L_x_1:
        /* <DEDUP_REMOVED lines=11> */
.L_x_3:


//--------------------- .nv.shared.reserved.0     --------------------------
	.section	.nv.shared.reserved.0,"aw",@nobits
	.weak		__nv_reservedSMEM_offset_0_alias
	.size		__nv_reservedSMEM_offset_0_alias, 0, 64
	.other		__nv_reservedSMEM_offset_0_alias,@"STO_CUDA_RESERVED_SHARED STV_DEFAULT"
__nv_reservedSMEM_offset_0_alias:
	.zero		0
	.zero		64


//--------------------- .nv.constant0._Z20setFieldConstGPUCorePddiiii --------------------------
	.section	.nv.constant0._Z20setFieldConstGPUCorePddiiii,"a",@progbits
	.sectionflags	@""
	.align	4
.nv.constant0._Z20setFieldConstGPUCorePddiiii:
	.zero		928


//--------------------- .nv.constant0._Z9fieldCopyPdS_iiii --------------------------
	.section	.nv.constant0._Z9fieldCopyPdS_iiii,"a",@progbits
	.sectionflags	@""
	.align	4
.nv.constant0._Z9fieldCopyPdS_iiii:
	.zero		928


//--------------------- SYMBOLS --------------------------

	.type		.nv.reservedSmem.offset0,@object
	.size		.nv.reservedSmem.offset0,0x4
